//
// Generated by NVIDIA NVVM Compiler
//
// Compiler Build ID: CL-36424714
// Cuda compilation tools, release 13.0, V13.0.88
// Based on NVVM 20.0.0
//

.version 9.0
.target sm_100
.address_size 64

	// .globl	_ZN3cub18CUB_300001_SM_10006detail11EmptyKernelIvEEvv
.global .align 1 .b8 _ZN41_INTERNAL_58755372_4_k_cu_ea830b6b_2326384cuda3std3__45__cpo5beginE[1];
.global .align 1 .b8 _ZN41_INTERNAL_58755372_4_k_cu_ea830b6b_2326384cuda3std3__45__cpo3endE[1];
.global .align 1 .b8 _ZN41_INTERNAL_58755372_4_k_cu_ea830b6b_2326384cuda3std3__45__cpo6cbeginE[1];
.global .align 1 .b8 _ZN41_INTERNAL_58755372_4_k_cu_ea830b6b_2326384cuda3std3__45__cpo4cendE[1];
.global .align 1 .b8 _ZN41_INTERNAL_58755372_4_k_cu_ea830b6b_2326384cuda3std3__45__cpo6rbeginE[1];
.global .align 1 .b8 _ZN41_INTERNAL_58755372_4_k_cu_ea830b6b_2326384cuda3std3__45__cpo4rendE[1];
.global .align 1 .b8 _ZN41_INTERNAL_58755372_4_k_cu_ea830b6b_2326384cuda3std3__45__cpo7crbeginE[1];
.global .align 1 .b8 _ZN41_INTERNAL_58755372_4_k_cu_ea830b6b_2326384cuda3std3__45__cpo5crendE[1];
.global .align 1 .b8 _ZN41_INTERNAL_58755372_4_k_cu_ea830b6b_2326384cuda3std3__443_GLOBAL__N__58755372_4_k_cu_ea830b6b_2326386ignoreE[1];
.global .align 1 .b8 _ZN41_INTERNAL_58755372_4_k_cu_ea830b6b_2326384cuda3std3__419piecewise_constructE[1];
.global .align 1 .b8 _ZN41_INTERNAL_58755372_4_k_cu_ea830b6b_2326384cuda3std3__48in_placeE[1];
.global .align 1 .b8 _ZN41_INTERNAL_58755372_4_k_cu_ea830b6b_2326384cuda3std3__420unreachable_sentinelE[1];
.global .align 1 .b8 _ZN41_INTERNAL_58755372_4_k_cu_ea830b6b_2326384cuda3std3__47nulloptE[1];
.global .align 1 .b8 _ZN41_INTERNAL_58755372_4_k_cu_ea830b6b_2326384cuda3std3__48unexpectE[1];
.global .align 1 .b8 _ZN41_INTERNAL_58755372_4_k_cu_ea830b6b_2326384cuda3std6ranges3__45__cpo4swapE[1];
.global .align 1 .b8 _ZN41_INTERNAL_58755372_4_k_cu_ea830b6b_2326384cuda3std6ranges3__45__cpo9iter_moveE[1];
.global .align 1 .b8 _ZN41_INTERNAL_58755372_4_k_cu_ea830b6b_2326384cuda3std6ranges3__45__cpo5beginE[1];
.global .align 1 .b8 _ZN41_INTERNAL_58755372_4_k_cu_ea830b6b_2326384cuda3std6ranges3__45__cpo3endE[1];
.global .align 1 .b8 _ZN41_INTERNAL_58755372_4_k_cu_ea830b6b_2326384cuda3std6ranges3__45__cpo6cbeginE[1];
.global .align 1 .b8 _ZN41_INTERNAL_58755372_4_k_cu_ea830b6b_2326384cuda3std6ranges3__45__cpo4cendE[1];
.global .align 1 .b8 _ZN41_INTERNAL_58755372_4_k_cu_ea830b6b_2326384cuda3std6ranges3__45__cpo7advanceE[1];
.global .align 1 .b8 _ZN41_INTERNAL_58755372_4_k_cu_ea830b6b_2326384cuda3std6ranges3__45__cpo9iter_swapE[1];
.global .align 1 .b8 _ZN41_INTERNAL_58755372_4_k_cu_ea830b6b_2326384cuda3std6ranges3__45__cpo4nextE[1];
.global .align 1 .b8 _ZN41_INTERNAL_58755372_4_k_cu_ea830b6b_2326384cuda3std6ranges3__45__cpo4prevE[1];
.global .align 1 .b8 _ZN41_INTERNAL_58755372_4_k_cu_ea830b6b_2326384cuda3std6ranges3__45__cpo4dataE[1];
.global .align 1 .b8 _ZN41_INTERNAL_58755372_4_k_cu_ea830b6b_2326384cuda3std6ranges3__45__cpo5cdataE[1];
.global .align 1 .b8 _ZN41_INTERNAL_58755372_4_k_cu_ea830b6b_2326384cuda3std6ranges3__45__cpo4sizeE[1];
.global .align 1 .b8 _ZN41_INTERNAL_58755372_4_k_cu_ea830b6b_2326384cuda3std6ranges3__45__cpo5ssizeE[1];
.global .align 1 .b8 _ZN41_INTERNAL_58755372_4_k_cu_ea830b6b_2326384cuda3std6ranges3__45__cpo8distanceE[1];
.global .align 1 .b8 _ZN41_INTERNAL_58755372_4_k_cu_ea830b6b_2326386thrust24THRUST_300001_SM_1000_NS8cuda_cub3parE[1];
.global .align 1 .b8 _ZN41_INTERNAL_58755372_4_k_cu_ea830b6b_2326386thrust24THRUST_300001_SM_1000_NS8cuda_cub10par_nosyncE[1];
.global .align 1 .b8 _ZN41_INTERNAL_58755372_4_k_cu_ea830b6b_2326386thrust24THRUST_300001_SM_1000_NS6system6detail10sequential3seqE[1];
.global .align 1 .b8 _ZN41_INTERNAL_58755372_4_k_cu_ea830b6b_2326386thrust24THRUST_300001_SM_1000_NS6system3cpp3parE[1];
.global .align 1 .b8 _ZN41_INTERNAL_58755372_4_k_cu_ea830b6b_2326386thrust24THRUST_300001_SM_1000_NS12placeholders2_1E[1];
.global .align 1 .b8 _ZN41_INTERNAL_58755372_4_k_cu_ea830b6b_2326386thrust24THRUST_300001_SM_1000_NS12placeholders2_2E[1];
.global .align 1 .b8 _ZN41_INTERNAL_58755372_4_k_cu_ea830b6b_2326386thrust24THRUST_300001_SM_1000_NS12placeholders2_3E[1];
.global .align 1 .b8 _ZN41_INTERNAL_58755372_4_k_cu_ea830b6b_2326386thrust24THRUST_300001_SM_1000_NS12placeholders2_4E[1];
.global .align 1 .b8 _ZN41_INTERNAL_58755372_4_k_cu_ea830b6b_2326386thrust24THRUST_300001_SM_1000_NS12placeholders2_5E[1];
.global .align 1 .b8 _ZN41_INTERNAL_58755372_4_k_cu_ea830b6b_2326386thrust24THRUST_300001_SM_1000_NS12placeholders2_6E[1];
.global .align 1 .b8 _ZN41_INTERNAL_58755372_4_k_cu_ea830b6b_2326386thrust24THRUST_300001_SM_1000_NS12placeholders2_7E[1];
.global .align 1 .b8 _ZN41_INTERNAL_58755372_4_k_cu_ea830b6b_2326386thrust24THRUST_300001_SM_1000_NS12placeholders2_8E[1];
.global .align 1 .b8 _ZN41_INTERNAL_58755372_4_k_cu_ea830b6b_2326386thrust24THRUST_300001_SM_1000_NS12placeholders2_9E[1];
.global .align 1 .b8 _ZN41_INTERNAL_58755372_4_k_cu_ea830b6b_2326386thrust24THRUST_300001_SM_1000_NS12placeholders3_10E[1];
.global .align 1 .b8 _ZN41_INTERNAL_58755372_4_k_cu_ea830b6b_2326386thrust24THRUST_300001_SM_1000_NS3seqE[1];
.global .align 1 .b8 _ZN41_INTERNAL_58755372_4_k_cu_ea830b6b_2326386thrust24THRUST_300001_SM_1000_NS6deviceE[1];

.visible .entry _ZN3cub18CUB_300001_SM_10006detail11EmptyKernelIvEEvv()
{


	ret;

}


// ===== COMPILED SASS (sm_100) =====

	.target	sm_100

	.elftype	@"ET_EXEC"


//--------------------- .note.nv.tkinfo           --------------------------
	.section	.note.nv.tkinfo,"",@"SHT_NOTE"
	.sectionflags	@"SHF_NOTE_NV_TKINFO"
	.tkinfo
        /*0018*/ 	.word	0x00000002
        /*0030*/ 	.string	""
        /*0030*/ 	.string	"ptxas"
        /*0030*/ 	.string	"Cuda compilation tools, release 13.0, V13.0.88"
        /*0030*/ 	.string	"Build cuda_13.0.r13.0/compiler.36424714_0"
        /*0030*/ 	.string	"-arch sm_100 -m 64 "



//--------------------- .note.nv.cuinfo           --------------------------
	.section	.note.nv.cuinfo,"",@"SHT_NOTE"
	.sectionflags	@"SHF_NOTE_NV_CUINFO"
        /*0018*/ 	.short	0x0002
        /*001a*/ 	.short	0x0064
        /*001c*/ 	.short	0x0082
	.zero		2


//--------------------- .nv.info                  --------------------------
	.section	.nv.info,"",@"SHT_CUDA_INFO"
	.align	4


	//----- nvinfo : EIATTR_REGCOUNT
	.align		4
        /*0000*/ 	.byte	0x04, 0x2f
        /*0002*/ 	.short	(.L_46 - .L_45)
	.align		4
.L_45:
        /*0004*/ 	.word	index@(_ZN3cub18CUB_300001_SM_10006detail11EmptyKernelIvEEvv)
        /*0008*/ 	.word	0x00000004


	//----- nvinfo : EIATTR_FRAME_SIZE
	.align		4
.L_46:
        /*000c*/ 	.byte	0x04, 0x11
        /*000e*/ 	.short	(.L_48 - .L_47)
	.align		4
.L_47:
        /*0010*/ 	.word	index@(_ZN3cub18CUB_300001_SM_10006detail11EmptyKernelIvEEvv)
        /*0014*/ 	.word	0x00000000


	//----- nvinfo : EIATTR_MIN_STACK_SIZE
	.align		4
.L_48:
        /*0018*/ 	.byte	0x04, 0x12
        /*001a*/ 	.short	(.L_50 - .L_49)
	.align		4
.L_49:
        /*001c*/ 	.word	index@(_ZN3cub18CUB_300001_SM_10006detail11EmptyKernelIvEEvv)
        /*0020*/ 	.word	0x00000000
.L_50:


//--------------------- .nv.compat                --------------------------
	.section	.nv.compat,"",@"SHT_CUDA_COMPAT_INFO"
	.align	4
        /*0000*/ 	.byte	0x02, 0x09, 0x00, 0x00, 0x02, 0x02, 0x01, 0x00, 0x02, 0x05, 0x05, 0x00, 0x03, 0x07, 0x01, 0x01
        /*0010*/ 	.byte	0x02, 0x03, 0x00, 0x00, 0x02, 0x06, 0x01, 0x00, 0x04, 0x0b, 0x08, 0x00, 0x09, 0x00, 0x00, 0x00
        /*0020*/ 	.byte	0x00, 0x00, 0x00, 0x00


//--------------------- .nv.info._ZN3cub18CUB_300001_SM_10006detail11EmptyKernelIvEEvv --------------------------
	.section	.nv.info._ZN3cub18CUB_300001_SM_10006detail11EmptyKernelIvEEvv,"",@"SHT_CUDA_INFO"
	.sectionflags	@""
	.align	4


	//----- nvinfo : EIATTR_CUDA_API_VERSION
	.align		4
        /*0000*/ 	.byte	0x04, 0x37
        /*0002*/ 	.short	(.L_52 - .L_51)
.L_51:
        /*0004*/ 	.word	0x00000082


	//----- nvinfo : EIATTR_SPARSE_MMA_MASK
	.align		4
.L_52:
        /*0008*/ 	.byte	0x03, 0x50
        /*000a*/ 	.short	0x0000


	//----- nvinfo : EIATTR_MAXREG_COUNT
	.align		4
        /*000c*/ 	.byte	0x03, 0x1b
        /*000e*/ 	.short	0x00ff


	//----- nvinfo : EIATTR_MERCURY_ISA_VERSION
	.align		4
        /*0010*/ 	.byte	0x03, 0x5f
        /*0012*/ 	.short	0x0101


	//----- nvinfo : EIATTR_VRC_CTA_INIT_COUNT
	.align		4
        /*0014*/ 	.byte	0x02, 0x4a
	.zero		1
	.zero		1


	//----- nvinfo : EIATTR_EXIT_INSTR_OFFSETS
	.align		4
        /*0018*/ 	.byte	0x04, 0x1c
        /*001a*/ 	.short	(.L_54 - .L_53)


	//   ....[0]....
.L_53:
        /*001c*/ 	.word	0x00000010


	//----- nvinfo : EIATTR_SW_WAR
	.align		4
.L_54:
        /*0020*/ 	.byte	0x04, 0x36
        /*0022*/ 	.short	(.L_56 - .L_55)
.L_55:
        /*0024*/ 	.word	0x00000008
.L_56:


//--------------------- .nv.callgraph             --------------------------
	.section	.nv.callgraph,"",@"SHT_CUDA_CALLGRAPH"
	.align	4
	.sectionentsize	8
	.align		4
        /*0000*/ 	.word	0x00000000
	.align		4
        /*0004*/ 	.word	0xffffffff
	.align		4
        /*0008*/ 	.word	0x00000000
	.align		4
        /*000c*/ 	.word	0xfffffffe
	.align		4
        /*0010*/ 	.word	0x00000000
	.align		4
        /*0014*/ 	.word	0xfffffffd
	.align		4
        /*0018*/ 	.word	0x00000000
	.align		4
        /*001c*/ 	.word	0xfffffffc


//--------------------- .nv.constant4             --------------------------
	.section	.nv.constant4,"a",@progbits
	.align	8
	.align		8
.nv.constant4:
        /*0000*/ 	.dword	_ZN41_INTERNAL_58755372_4_k_cu_ea830b6b_2330154cuda3std3__45__cpo5beginE
	.align		8
        /*0008*/ 	.dword	_ZN41_INTERNAL_58755372_4_k_cu_ea830b6b_2330154cuda3std3__45__cpo3endE
	.align		8
        /*0010*/ 	.dword	_ZN41_INTERNAL_58755372_4_k_cu_ea830b6b_2330154cuda3std3__45__cpo6cbeginE
	.align		8
        /*0018*/ 	.dword	_ZN41_INTERNAL_58755372_4_k_cu_ea830b6b_2330154cuda3std3__45__cpo4cendE
	.align		8
        /*0020*/ 	.dword	_ZN41_INTERNAL_58755372_4_k_cu_ea830b6b_2330154cuda3std3__45__cpo6rbeginE
	.align		8
        /*0028*/ 	.dword	_ZN41_INTERNAL_58755372_4_k_cu_ea830b6b_2330154cuda3std3__45__cpo4rendE
	.align		8
        /*0030*/ 	.dword	_ZN41_INTERNAL_58755372_4_k_cu_ea830b6b_2330154cuda3std3__45__cpo7crbeginE
	.align		8
        /*0038*/ 	.dword	_ZN41_INTERNAL_58755372_4_k_cu_ea830b6b_2330154cuda3std3__45__cpo5crendE
	.align		8
        /*0040*/ 	.dword	_ZN41_INTERNAL_58755372_4_k_cu_ea830b6b_2330154cuda3std3__443_GLOBAL__N__58755372_4_k_cu_ea830b6b_2330156ignoreE
	.align		8
        /*0048*/ 	.dword	_ZN41_INTERNAL_58755372_4_k_cu_ea830b6b_2330154cuda3std3__419piecewise_constructE
	.align		8
        /*0050*/ 	.dword	_ZN41_INTERNAL_58755372_4_k_cu_ea830b6b_2330154cuda3std3__48in_placeE
	.align		8
        /*0058*/ 	.dword	_ZN41_INTERNAL_58755372_4_k_cu_ea830b6b_2330154cuda3std3__420unreachable_sentinelE
	.align		8
        /*0060*/ 	.dword	_ZN41_INTERNAL_58755372_4_k_cu_ea830b6b_2330154cuda3std3__47nulloptE
	.align		8
        /*0068*/ 	.dword	_ZN41_INTERNAL_58755372_4_k_cu_ea830b6b_2330154cuda3std3__48unexpectE
	.align		8
        /*0070*/ 	.dword	_ZN41_INTERNAL_58755372_4_k_cu_ea830b6b_2330154cuda3std6ranges3__45__cpo4swapE
	.align		8
        /*0078*/ 	.dword	_ZN41_INTERNAL_58755372_4_k_cu_ea830b6b_2330154cuda3std6ranges3__45__cpo9iter_moveE
	.align		8
        /*0080*/ 	.dword	_ZN41_INTERNAL_58755372_4_k_cu_ea830b6b_2330154cuda3std6ranges3__45__cpo5beginE
	.align		8
        /*0088*/ 	.dword	_ZN41_INTERNAL_58755372_4_k_cu_ea830b6b_2330154cuda3std6ranges3__45__cpo3endE
	.align		8
        /*0090*/ 	.dword	_ZN41_INTERNAL_58755372_4_k_cu_ea830b6b_2330154cuda3std6ranges3__45__cpo6cbeginE
	.align		8
        /*0098*/ 	.dword	_ZN41_INTERNAL_58755372_4_k_cu_ea830b6b_2330154cuda3std6ranges3__45__cpo4cendE
	.align		8
        /*00a0*/ 	.dword	_ZN41_INTERNAL_58755372_4_k_cu_ea830b6b_2330154cuda3std6ranges3__45__cpo7advanceE
	.align		8
        /*00a8*/ 	.dword	_ZN41_INTERNAL_58755372_4_k_cu_ea830b6b_2330154cuda3std6ranges3__45__cpo9iter_swapE
	.align		8
        /*00b0*/ 	.dword	_ZN41_INTERNAL_58755372_4_k_cu_ea830b6b_2330154cuda3std6ranges3__45__cpo4nextE
	.align		8
        /*00b8*/ 	.dword	_ZN41_INTERNAL_58755372_4_k_cu_ea830b6b_2330154cuda3std6ranges3__45__cpo4prevE
	.align		8
        /*00c0*/ 	.dword	_ZN41_INTERNAL_58755372_4_k_cu_ea830b6b_2330154cuda3std6ranges3__45__cpo4dataE
	.align		8
        /*00c8*/ 	.dword	_ZN41_INTERNAL_58755372_4_k_cu_ea830b6b_2330154cuda3std6ranges3__45__cpo5cdataE
	.align		8
        /*00d0*/ 	.dword	_ZN41_INTERNAL_58755372_4_k_cu_ea830b6b_2330154cuda3std6ranges3__45__cpo4sizeE
	.align		8
        /*00d8*/ 	.dword	_ZN41_INTERNAL_58755372_4_k_cu_ea830b6b_2330154cuda3std6ranges3__45__cpo5ssizeE
	.align		8
        /*00e0*/ 	.dword	_ZN41_INTERNAL_58755372_4_k_cu_ea830b6b_2330154cuda3std6ranges3__45__cpo8distanceE
	.align		8
        /*00e8*/ 	.dword	_ZN41_INTERNAL_58755372_4_k_cu_ea830b6b_2330156thrust24THRUST_300001_SM_1000_NS8cuda_cub3parE
	.align		8
        /*00f0*/ 	.dword	_ZN41_INTERNAL_58755372_4_k_cu_ea830b6b_2330156thrust24THRUST_300001_SM_1000_NS8cuda_cub10par_nosyncE
	.align		8
        /*00f8*/ 	.dword	_ZN41_INTERNAL_58755372_4_k_cu_ea830b6b_2330156thrust24THRUST_300001_SM_1000_NS6system6detail10sequential3seqE
	.align		8
        /*0100*/ 	.dword	_ZN41_INTERNAL_58755372_4_k_cu_ea830b6b_2330156thrust24THRUST_300001_SM_1000_NS6system3cpp3parE
	.align		8
        /*0108*/ 	.dword	_ZN41_INTERNAL_58755372_4_k_cu_ea830b6b_2330156thrust24THRUST_300001_SM_1000_NS12placeholders2_1E
	.align		8
        /*0110*/ 	.dword	_ZN41_INTERNAL_58755372_4_k_cu_ea830b6b_2330156thrust24THRUST_300001_SM_1000_NS12placeholders2_2E
	.align		8
        /*0118*/ 	.dword	_ZN41_INTERNAL_58755372_4_k_cu_ea830b6b_2330156thrust24THRUST_300001_SM_1000_NS12placeholders2_3E
	.align		8
        /*0120*/ 	.dword	_ZN41_INTERNAL_58755372_4_k_cu_ea830b6b_2330156thrust24THRUST_300001_SM_1000_NS12placeholders2_4E
	.align		8
        /*0128*/ 	.dword	_ZN41_INTERNAL_58755372_4_k_cu_ea830b6b_2330156thrust24THRUST_300001_SM_1000_NS12placeholders2_5E
	.align		8
        /*0130*/ 	.dword	_ZN41_INTERNAL_58755372_4_k_cu_ea830b6b_2330156thrust24THRUST_300001_SM_1000_NS12placeholders2_6E
	.align		8
        /*0138*/ 	.dword	_ZN41_INTERNAL_58755372_4_k_cu_ea830b6b_2330156thrust24THRUST_300001_SM_1000_NS12placeholders2_7E
	.align		8
        /*0140*/ 	.dword	_ZN41_INTERNAL_58755372_4_k_cu_ea830b6b_2330156thrust24THRUST_300001_SM_1000_NS12placeholders2_8E
	.align		8
        /*0148*/ 	.dword	_ZN41_INTERNAL_58755372_4_k_cu_ea830b6b_2330156thrust24THRUST_300001_SM_1000_NS12placeholders2_9E
	.align		8
        /*0150*/ 	.dword	_ZN41_INTERNAL_58755372_4_k_cu_ea830b6b_2330156thrust24THRUST_300001_SM_1000_NS12placeholders3_10E
	.align		8
        /*0158*/ 	.dword	_ZN41_INTERNAL_58755372_4_k_cu_ea830b6b_2330156thrust24THRUST_300001_SM_1000_NS3seqE
	.align		8
        /*0160*/ 	.dword	_ZN41_INTERNAL_58755372_4_k_cu_ea830b6b_2330156thrust24THRUST_300001_SM_1000_NS6deviceE


//--------------------- .text._ZN3cub18CUB_300001_SM_10006detail11EmptyKernelIvEEvv --------------------------
	.section	.text._ZN3cub18CUB_300001_SM_10006detail11EmptyKernelIvEEvv,"ax",@progbits
	.align	128
        .global         _ZN3cub18CUB_300001_SM_10006detail11EmptyKernelIvEEvv
        .type           _ZN3cub18CUB_300001_SM_10006detail11EmptyKernelIvEEvv,@function
        .size           _ZN3cub18CUB_300001_SM_10006detail11EmptyKernelIvEEvv,(.L_x_1 - _ZN3cub18CUB_300001_SM_10006detail11EmptyKernelIvEEvv)
        .other          _ZN3cub18CUB_300001_SM_10006detail11EmptyKernelIvEEvv,@"STO_CUDA_ENTRY STV_DEFAULT"
_ZN3cub18CUB_300001_SM_10006detail11EmptyKernelIvEEvv:
.text._ZN3cub18CUB_300001_SM_10006detail11EmptyKernelIvEEvv:
[----:B------:R-:W-:Y:S01]  /*0000*/  LDC R1, c[0x0][0x37c] ;  /* 0x0000df00ff017b82 */ /* 0x000fe20000000800 */
[----:B------:R-:W-:Y:S05]  /*0010*/  EXIT ;  /* 0x000000000000794d */ /* 0x000fea0003800000 */
.L_x_0:
[----:B------:R-:W-:-:S00]  /*0020*/  BRA `(.L_x_0) ;  /* 0xfffffffc00fc7947 */ /* 0x000fc0000383ffff */
[----:B------:R-:W-:-:S00]  /*0030*/  NOP ;  /* 0x0000000000007918 */ /* 0x000fc00000000000 */
        /* <DEDUP_REMOVED lines=12> */
.L_x_1:


//--------------------- .nv.shared.reserved.0     --------------------------
	.section	.nv.shared.reserved.0,"aw",@nobits
	.weak		__nv_reservedSMEM_offset_0_alias
	.size		__nv_reservedSMEM_offset_0_alias, 0, 64
	.other		__nv_reservedSMEM_offset_0_alias,@"STO_CUDA_RESERVED_SHARED STV_DEFAULT"
__nv_reservedSMEM_offset_0_alias:
	.zero		0
	.zero		64


//--------------------- .nv.global                --------------------------
	.section	.nv.global,"aw",@nobits
.nv.global:
	.type		_ZN41_INTERNAL_58755372_4_k_cu_ea830b6b_2330156thrust24THRUST_300001_SM_1000_NS12placeholders2_8E,@object
	.size		_ZN41_INTERNAL_58755372_4_k_cu_ea830b6b_2330156thrust24THRUST_300001_SM_1000_NS12placeholders2_8E,(_ZN41_INTERNAL_58755372_4_k_cu_ea830b6b_2330154cuda3std3__443_GLOBAL__N__58755372_4_k_cu_ea830b6b_2330156ignoreE - _ZN41_INTERNAL_58755372_4_k_cu_ea830b6b_2330156thrust24THRUST_300001_SM_1000_NS12placeholders2_8E)
_ZN41_INTERNAL_58755372_4_k_cu_ea830b6b_2330156thrust24THRUST_300001_SM_1000_NS12placeholders2_8E:
	.zero		1
	.type		_ZN41_INTERNAL_58755372_4_k_cu_ea830b6b_2330154cuda3std3__443_GLOBAL__N__58755372_4_k_cu_ea830b6b_2330156ignoreE,@object
	.size		_ZN41_INTERNAL_58755372_4_k_cu_ea830b6b_2330154cuda3std3__443_GLOBAL__N__58755372_4_k_cu_ea830b6b_2330156ignoreE,(_ZN41_INTERNAL_58755372_4_k_cu_ea830b6b_2330154cuda3std6ranges3__45__cpo4dataE - _ZN41_INTERNAL_58755372_4_k_cu_ea830b6b_2330154cuda3std3__443_GLOBAL__N__58755372_4_k_cu_ea830b6b_2330156ignoreE)
_ZN41_INTERNAL_58755372_4_k_cu_ea830b6b_2330154cuda3std3__443_GLOBAL__N__58755372_4_k_cu_ea830b6b_2330156ignoreE:
	.zero		1
	.type		_ZN41_INTERNAL_58755372_4_k_cu_ea830b6b_2330154cuda3std6ranges3__45__cpo4dataE,@object
	.size		_ZN41_INTERNAL_58755372_4_k_cu_ea830b6b_2330154cuda3std6ranges3__45__cpo4dataE,(_ZN41_INTERNAL_58755372_4_k_cu_ea830b6b_2330156thrust24THRUST_300001_SM_1000_NS6system3cpp3parE - _ZN41_INTERNAL_58755372_4_k_cu_ea830b6b_2330154cuda3std6ranges3__45__cpo4dataE)
_ZN41_INTERNAL_58755372_4_k_cu_ea830b6b_2330154cuda3std6ranges3__45__cpo4dataE:
	.zero		1
	.type		_ZN41_INTERNAL_58755372_4_k_cu_ea830b6b_2330156thrust24THRUST_300001_SM_1000_NS6system3cpp3parE,@object
	.size		_ZN41_INTERNAL_58755372_4_k_cu_ea830b6b_2330156thrust24THRUST_300001_SM_1000_NS6system3cpp3parE,(_ZN41_INTERNAL_58755372_4_k_cu_ea830b6b_2330154cuda3std3__45__cpo5beginE - _ZN41_INTERNAL_58755372_4_k_cu_ea830b6b_2330156thrust24THRUST_300001_SM_1000_NS6system3cpp3parE)
_ZN41_INTERNAL_58755372_4_k_cu_ea830b6b_2330156thrust24THRUST_300001_SM_1000_NS6system3cpp3parE:
	.zero		1
	.type		_ZN41_INTERNAL_58755372_4_k_cu_ea830b6b_2330154cuda3std3__45__cpo5beginE,@object
	.size		_ZN41_INTERNAL_58755372_4_k_cu_ea830b6b_2330154cuda3std3__45__cpo5beginE,(_ZN41_INTERNAL_58755372_4_k_cu_ea830b6b_2330154cuda3std6ranges3__45__cpo5beginE - _ZN41_INTERNAL_58755372_4_k_cu_ea830b6b_2330154cuda3std3__45__cpo5beginE)
_ZN41_INTERNAL_58755372_4_k_cu_ea830b6b_2330154cuda3std3__45__cpo5beginE:
	.zero		1
	.type		_ZN41_INTERNAL_58755372_4_k_cu_ea830b6b_2330154cuda3std6ranges3__45__cpo5beginE,@object
	.size		_ZN41_INTERNAL_58755372_4_k_cu_ea830b6b_2330154cuda3std6ranges3__45__cpo5beginE,(_ZN41_INTERNAL_58755372_4_k_cu_ea830b6b_2330156thrust24THRUST_300001_SM_1000_NS6deviceE - _ZN41_INTERNAL_58755372_4_k_cu_ea830b6b_2330154cuda3std6ranges3__45__cpo5beginE)
_ZN41_INTERNAL_58755372_4_k_cu_ea830b6b_2330154cuda3std6ranges3__45__cpo5beginE:
	.zero		1
	.type		_ZN41_INTERNAL_58755372_4_k_cu_ea830b6b_2330156thrust24THRUST_300001_SM_1000_NS6deviceE,@object
	.size		_ZN41_INTERNAL_58755372_4_k_cu_ea830b6b_2330156thrust24THRUST_300001_SM_1000_NS6deviceE,(_ZN41_INTERNAL_58755372_4_k_cu_ea830b6b_2330154cuda3std3__47nulloptE - _ZN41_INTERNAL_58755372_4_k_cu_ea830b6b_2330156thrust24THRUST_300001_SM_1000_NS6deviceE)
_ZN41_INTERNAL_58755372_4_k_cu_ea830b6b_2330156thrust24THRUST_300001_SM_1000_NS6deviceE:
	.zero		1
	.type		_ZN41_INTERNAL_58755372_4_k_cu_ea830b6b_2330154cuda3std3__47nulloptE,@object
	.size		_ZN41_INTERNAL_58755372_4_k_cu_ea830b6b_2330154cuda3std3__47nulloptE,(_ZN41_INTERNAL_58755372_4_k_cu_ea830b6b_2330154cuda3std6ranges3__45__cpo8distanceE - _ZN41_INTERNAL_58755372_4_k_cu_ea830b6b_2330154cuda3std3__47nulloptE)
_ZN41_INTERNAL_58755372_4_k_cu_ea830b6b_2330154cuda3std3__47nulloptE:
	.zero		1
	.type		_ZN41_INTERNAL_58755372_4_k_cu_ea830b6b_2330154cuda3std6ranges3__45__cpo8distanceE,@object
	.size		_ZN41_INTERNAL_58755372_4_k_cu_ea830b6b_2330154cuda3std6ranges3__45__cpo8distanceE,(_ZN41_INTERNAL_58755372_4_k_cu_ea830b6b_2330156thrust24THRUST_300001_SM_1000_NS12placeholders2_4E - _ZN41_INTERNAL_58755372_4_k_cu_ea830b6b_2330154cuda3std6ranges3__45__cpo8distanceE)
_ZN41_INTERNAL_58755372_4_k_cu_ea830b6b_2330154cuda3std6ranges3__45__cpo8distanceE:
	.zero		1
	.type		_ZN41_INTERNAL_58755372_4_k_cu_ea830b6b_2330156thrust24THRUST_300001_SM_1000_NS12placeholders2_4E,@object
	.size		_ZN41_INTERNAL_58755372_4_k_cu_ea830b6b_2330156thrust24THRUST_300001_SM_1000_NS12placeholders2_4E,(_ZN41_INTERNAL_58755372_4_k_cu_ea830b6b_2330154cuda3std3__45__cpo6rbeginE - _ZN41_INTERNAL_58755372_4_k_cu_ea830b6b_2330156thrust24THRUST_300001_SM_1000_NS12placeholders2_4E)
_ZN41_INTERNAL_58755372_4_k_cu_ea830b6b_2330156thrust24THRUST_300001_SM_1000_NS12placeholders2_4E:
	.zero		1
	.type		_ZN41_INTERNAL_58755372_4_k_cu_ea830b6b_2330154cuda3std3__45__cpo6rbeginE,@object
	.size		_ZN41_INTERNAL_58755372_4_k_cu_ea830b6b_2330154cuda3std3__45__cpo6rbeginE,(_ZN41_INTERNAL_58755372_4_k_cu_ea830b6b_2330154cuda3std6ranges3__45__cpo7advanceE - _ZN41_INTERNAL_58755372_4_k_cu_ea830b6b_2330154cuda3std3__45__cpo6rbeginE)
_ZN41_INTERNAL_58755372_4_k_cu_ea830b6b_2330154cuda3std3__45__cpo6rbeginE:
	.zero		1
	.type		_ZN41_INTERNAL_58755372_4_k_cu_ea830b6b_2330154cuda3std6ranges3__45__cpo7advanceE,@object
	.size		_ZN41_INTERNAL_58755372_4_k_cu_ea830b6b_2330154cuda3std6ranges3__45__cpo7advanceE,(_ZN41_INTERNAL_58755372_4_k_cu_ea830b6b_2330156thrust24THRUST_300001_SM_1000_NS12placeholders3_10E - _ZN41_INTERNAL_58755372_4_k_cu_ea830b6b_2330154cuda3std6ranges3__45__cpo7advanceE)
_ZN41_INTERNAL_58755372_4_k_cu_ea830b6b_2330154cuda3std6ranges3__45__cpo7advanceE:
	.zero		1
	.type		_ZN41_INTERNAL_58755372_4_k_cu_ea830b6b_2330156thrust24THRUST_300001_SM_1000_NS12placeholders3_10E,@object
	.size		_ZN41_INTERNAL_58755372_4_k_cu_ea830b6b_2330156thrust24THRUST_300001_SM_1000_NS12placeholders3_10E,(_ZN41_INTERNAL_58755372_4_k_cu_ea830b6b_2330154cuda3std3__48in_placeE - _ZN41_INTERNAL_58755372_4_k_cu_ea830b6b_2330156thrust24THRUST_300001_SM_1000_NS12placeholders3_10E)
_ZN41_INTERNAL_58755372_4_k_cu_ea830b6b_2330156thrust24THRUST_300001_SM_1000_NS12placeholders3_10E:
	.zero		1
	.type		_ZN41_INTERNAL_58755372_4_k_cu_ea830b6b_2330154cuda3std3__48in_placeE,@object
	.size		_ZN41_INTERNAL_58755372_4_k_cu_ea830b6b_2330154cuda3std3__48in_placeE,(_ZN41_INTERNAL_58755372_4_k_cu_ea830b6b_2330154cuda3std6ranges3__45__cpo4sizeE - _ZN41_INTERNAL_58755372_4_k_cu_ea830b6b_2330154cuda3std3__48in_placeE)
_ZN41_INTERNAL_58755372_4_k_cu_ea830b6b_2330154cuda3std3__48in_placeE:
	.zero		1
	.type		_ZN41_INTERNAL_58755372_4_k_cu_ea830b6b_2330154cuda3std6ranges3__45__cpo4sizeE,@object
	.size		_ZN41_INTERNAL_58755372_4_k_cu_ea830b6b_2330154cuda3std6ranges3__45__cpo4sizeE,(_ZN41_INTERNAL_58755372_4_k_cu_ea830b6b_2330156thrust24THRUST_300001_SM_1000_NS12placeholders2_2E - _ZN41_INTERNAL_58755372_4_k_cu_ea830b6b_2330154cuda3std6ranges3__45__cpo4sizeE)
_ZN41_INTERNAL_58755372_4_k_cu_ea830b6b_2330154cuda3std6ranges3__45__cpo4sizeE:
	.zero		1
	.type		_ZN41_INTERNAL_58755372_4_k_cu_ea830b6b_2330156thrust24THRUST_300001_SM_1000_NS12placeholders2_2E,@object
	.size		_ZN41_INTERNAL_58755372_4_k_cu_ea830b6b_2330156thrust24THRUST_300001_SM_1000_NS12placeholders2_2E,(_ZN41_INTERNAL_58755372_4_k_cu_ea830b6b_2330154cuda3std3__45__cpo6cbeginE - _ZN41_INTERNAL_58755372_4_k_cu_ea830b6b_2330156thrust24THRUST_300001_SM_1000_NS12placeholders2_2E)
_ZN41_INTERNAL_58755372_4_k_cu_ea830b6b_2330156thrust24THRUST_300001_SM_1000_NS12placeholders2_2E:
	.zero		1
	.type		_ZN41_INTERNAL_58755372_4_k_cu_ea830b6b_2330154cuda3std3__45__cpo6cbeginE,@object
	.size		_ZN41_INTERNAL_58755372_4_k_cu_ea830b6b_2330154cuda3std3__45__cpo6cbeginE,(_ZN41_INTERNAL_58755372_4_k_cu_ea830b6b_2330154cuda3std6ranges3__45__cpo6cbeginE - _ZN41_INTERNAL_58755372_4_k_cu_ea830b6b_2330154cuda3std3__45__cpo6cbeginE)
_ZN41_INTERNAL_58755372_4_k_cu_ea830b6b_2330154cuda3std3__45__cpo6cbeginE:
	.zero		1
	.type		_ZN41_INTERNAL_58755372_4_k_cu_ea830b6b_2330154cuda3std6ranges3__45__cpo6cbeginE,@object
	.size		_ZN41_INTERNAL_58755372_4_k_cu_ea830b6b_2330154cuda3std6ranges3__45__cpo6cbeginE,(_ZN41_INTERNAL_58755372_4_k_cu_ea830b6b_2330156thrust24THRUST_300001_SM_1000_NS12placeholders2_6E - _ZN41_INTERNAL_58755372_4_k_cu_ea830b6b_2330154cuda3std6ranges3__45__cpo6cbeginE)
_ZN41_INTERNAL_58755372_4_k_cu_ea830b6b_2330154cuda3std6ranges3__45__cpo6cbeginE:
	.zero		1
	.type		_ZN41_INTERNAL_58755372_4_k_cu_ea830b6b_2330156thrust24THRUST_300001_SM_1000_NS12placeholders2_6E,@object
	.size		_ZN41_INTERNAL_58755372_4_k_cu_ea830b6b_2330156thrust24THRUST_300001_SM_1000_NS12placeholders2_6E,(_ZN41_INTERNAL_58755372_4_k_cu_ea830b6b_2330154cuda3std3__45__cpo7crbeginE - _ZN41_INTERNAL_58755372_4_k_cu_ea830b6b_2330156thrust24THRUST_300001_SM_1000_NS12placeholders2_6E)
_ZN41_INTERNAL_58755372_4_k_cu_ea830b6b_2330156thrust24THRUST_300001_SM_1000_NS12placeholders2_6E:
	.zero		1
	.type		_ZN41_INTERNAL_58755372_4_k_cu_ea830b6b_2330154cuda3std3__45__cpo7crbeginE,@object
	.size		_ZN41_INTERNAL_58755372_4_k_cu_ea830b6b_2330154cuda3std3__45__cpo7crbeginE,(_ZN41_INTERNAL_58755372_4_k_cu_ea830b6b_2330154cuda3std6ranges3__45__cpo4nextE - _ZN41_INTERNAL_58755372_4_k_cu_ea830b6b_2330154cuda3std3__45__cpo7crbeginE)
_ZN41_INTERNAL_58755372_4_k_cu_ea830b6b_2330154cuda3std3__45__cpo7crbeginE:
	.zero		1
	.type		_ZN41_INTERNAL_58755372_4_k_cu_ea830b6b_2330154cuda3std6ranges3__45__cpo4nextE,@object
	.size		_ZN41_INTERNAL_58755372_4_k_cu_ea830b6b_2330154cuda3std6ranges3__45__cpo4nextE,(_ZN41_INTERNAL_58755372_4_k_cu_ea830b6b_2330154cuda3std6ranges3__45__cpo4swapE - _ZN41_INTERNAL_58755372_4_k_cu_ea830b6b_2330154cuda3std6ranges3__45__cpo4nextE)
_ZN41_INTERNAL_58755372_4_k_cu_ea830b6b_2330154cuda3std6ranges3__45__cpo4nextE:
	.zero		1
	.type		_ZN41_INTERNAL_58755372_4_k_cu_ea830b6b_2330154cuda3std6ranges3__45__cpo4swapE,@object
	.size		_ZN41_INTERNAL_58755372_4_k_cu_ea830b6b_2330154cuda3std6ranges3__45__cpo4swapE,(_ZN41_INTERNAL_58755372_4_k_cu_ea830b6b_2330156thrust24THRUST_300001_SM_1000_NS8cuda_cub10par_nosyncE - _ZN41_INTERNAL_58755372_4_k_cu_ea830b6b_2330154cuda3std6ranges3__45__cpo4swapE)
_ZN41_INTERNAL_58755372_4_k_cu_ea830b6b_2330154cuda3std6ranges3__45__cpo4swapE:
	.zero		1
	.type		_ZN41_INTERNAL_58755372_4_k_cu_ea830b6b_2330156thrust24THRUST_300001_SM_1000_NS8cuda_cub10par_nosyncE,@object
	.size		_ZN41_INTERNAL_58755372_4_k_cu_ea830b6b_2330156thrust24THRUST_300001_SM_1000_NS8cuda_cub10par_nosyncE,(_ZN41_INTERNAL_58755372_4_k_cu_ea830b6b_2330156thrust24THRUST_300001_SM_1000_NS3seqE - _ZN41_INTERNAL_58755372_4_k_cu_ea830b6b_2330156thrust24THRUST_300001_SM_1000_NS8cuda_cub10par_nosyncE)
_ZN41_INTERNAL_58755372_4_k_cu_ea830b6b_2330156thrust24THRUST_300001_SM_1000_NS8cuda_cub10par_nosyncE:
	.zero		1
	.type		_ZN41_INTERNAL_58755372_4_k_cu_ea830b6b_2330156thrust24THRUST_300001_SM_1000_NS3seqE,@object
	.size		_ZN41_INTERNAL_58755372_4_k_cu_ea830b6b_2330156thrust24THRUST_300001_SM_1000_NS3seqE,(_ZN41_INTERNAL_58755372_4_k_cu_ea830b6b_2330154cuda3std3__420unreachable_sentinelE - _ZN41_INTERNAL_58755372_4_k_cu_ea830b6b_2330156thrust24THRUST_300001_SM_1000_NS3seqE)
_ZN41_INTERNAL_58755372_4_k_cu_ea830b6b_2330156thrust24THRUST_300001_SM_1000_NS3seqE:
	.zero		1
	.type		_ZN41_INTERNAL_58755372_4_k_cu_ea830b6b_2330154cuda3std3__420unreachable_sentinelE,@object
	.size		_ZN41_INTERNAL_58755372_4_k_cu_ea830b6b_2330154cuda3std3__420unreachable_sentinelE,(_ZN41_INTERNAL_58755372_4_k_cu_ea830b6b_2330154cuda3std6ranges3__45__cpo5ssizeE - _ZN41_INTERNAL_58755372_4_k_cu_ea830b6b_2330154cuda3std3__420unreachable_sentinelE)
_ZN41_INTERNAL_58755372_4_k_cu_ea830b6b_2330154cuda3std3__420unreachable_sentinelE:
	.zero		1
	.type		_ZN41_INTERNAL_58755372_4_k_cu_ea830b6b_2330154cuda3std6ranges3__45__cpo5ssizeE,@object
	.size		_ZN41_INTERNAL_58755372_4_k_cu_ea830b6b_2330154cuda3std6ranges3__45__cpo5ssizeE,(_ZN41_INTERNAL_58755372_4_k_cu_ea830b6b_2330156thrust24THRUST_300001_SM_1000_NS12placeholders2_3E - _ZN41_INTERNAL_58755372_4_k_cu_ea830b6b_2330154cuda3std6ranges3__45__cpo5ssizeE)
_ZN41_INTERNAL_58755372_4_k_cu_ea830b6b_2330154cuda3std6ranges3__45__cpo5ssizeE:
	.zero		1
	.type		_ZN41_INTERNAL_58755372_4_k_cu_ea830b6b_2330156thrust24THRUST_300001_SM_1000_NS12placeholders2_3E,@object
	.size		_ZN41_INTERNAL_58755372_4_k_cu_ea830b6b_2330156thrust24THRUST_300001_SM_1000_NS12placeholders2_3E,(_ZN41_INTERNAL_58755372_4_k_cu_ea830b6b_2330154cuda3std3__45__cpo4cendE - _ZN41_INTERNAL_58755372_4_k_cu_ea830b6b_2330156thrust24THRUST_300001_SM_1000_NS12placeholders2_3E)
_ZN41_INTERNAL_58755372_4_k_cu_ea830b6b_2330156thrust24THRUST_300001_SM_1000_NS12placeholders2_3E:
	.zero		1
	.type		_ZN41_INTERNAL_58755372_4_k_cu_ea830b6b_2330154cuda3std3__45__cpo4cendE,@object
	.size		_ZN41_INTERNAL_58755372_4_k_cu_ea830b6b_2330154cuda3std3__45__cpo4cendE,(_ZN41_INTERNAL_58755372_4_k_cu_ea830b6b_2330154cuda3std6ranges3__45__cpo4cendE - _ZN41_INTERNAL_58755372_4_k_cu_ea830b6b_2330154cuda3std3__45__cpo4cendE)
_ZN41_INTERNAL_58755372_4_k_cu_ea830b6b_2330154cuda3std3__45__cpo4cendE:
	.zero		1
	.type		_ZN41_INTERNAL_58755372_4_k_cu_ea830b6b_2330154cuda3std6ranges3__45__cpo4cendE,@object
	.size		_ZN41_INTERNAL_58755372_4_k_cu_ea830b6b_2330154cuda3std6ranges3__45__cpo4cendE,(_ZN41_INTERNAL_58755372_4_k_cu_ea830b6b_2330156thrust24THRUST_300001_SM_1000_NS12placeholders2_7E - _ZN41_INTERNAL_58755372_4_k_cu_ea830b6b_2330154cuda3std6ranges3__45__cpo4cendE)
_ZN41_INTERNAL_58755372_4_k_cu_ea830b6b_2330154cuda3std6ranges3__45__cpo4cendE:
	.zero		1
	.type		_ZN41_INTERNAL_58755372_4_k_cu_ea830b6b_2330156thrust24THRUST_300001_SM_1000_NS12placeholders2_7E,@object
	.size		_ZN41_INTERNAL_58755372_4_k_cu_ea830b6b_2330156thrust24THRUST_300001_SM_1000_NS12placeholders2_7E,(_ZN41_INTERNAL_58755372_4_k_cu_ea830b6b_2330154cuda3std3__45__cpo5crendE - _ZN41_INTERNAL_58755372_4_k_cu_ea830b6b_2330156thrust24THRUST_300001_SM_1000_NS12placeholders2_7E)
_ZN41_INTERNAL_58755372_4_k_cu_ea830b6b_2330156thrust24THRUST_300001_SM_1000_NS12placeholders2_7E:
	.zero		1
	.type		_ZN41_INTERNAL_58755372_4_k_cu_ea830b6b_2330154cuda3std3__45__cpo5crendE,@object
	.size		_ZN41_INTERNAL_58755372_4_k_cu_ea830b6b_2330154cuda3std3__45__cpo5crendE,(_ZN41_INTERNAL_58755372_4_k_cu_ea830b6b_2330154cuda3std6ranges3__45__cpo4prevE - _ZN41_INTERNAL_58755372_4_k_cu_ea830b6b_2330154cuda3std3__45__cpo5crendE)
_ZN41_INTERNAL_58755372_4_k_cu_ea830b6b_2330154cuda3std3__45__cpo5crendE:
	.zero		1
	.type		_ZN41_INTERNAL_58755372_4_k_cu_ea830b6b_2330154cuda3std6ranges3__45__cpo4prevE,@object
	.size		_ZN41_INTERNAL_58755372_4_k_cu_ea830b6b_2330154cuda3std6ranges3__45__cpo4prevE,(_ZN41_INTERNAL_58755372_4_k_cu_ea830b6b_2330154cuda3std6ranges3__45__cpo9iter_moveE - _ZN41_INTERNAL_58755372_4_k_cu_ea830b6b_2330154cuda3std6ranges3__45__cpo4prevE)
_ZN41_INTERNAL_58755372_4_k_cu_ea830b6b_2330154cuda3std6ranges3__45__cpo4prevE:
	.zero		1
	.type		_ZN41_INTERNAL_58755372_4_k_cu_ea830b6b_2330154cuda3std6ranges3__45__cpo9iter_moveE,@object
	.size		_ZN41_INTERNAL_58755372_4_k_cu_ea830b6b_2330154cuda3std6ranges3__45__cpo9iter_moveE,(_ZN41_INTERNAL_58755372_4_k_cu_ea830b6b_2330156thrust24THRUST_300001_SM_1000_NS6system6detail10sequential3seqE - _ZN41_INTERNAL_58755372_4_k_cu_ea830b6b_2330154cuda3std6ranges3__45__cpo9iter_moveE)
_ZN41_INTERNAL_58755372_4_k_cu_ea830b6b_2330154cuda3std6ranges3__45__cpo9iter_moveE:
	.zero		1
	.type		_ZN41_INTERNAL_58755372_4_k_cu_ea830b6b_2330156thrust24THRUST_300001_SM_1000_NS6system6detail10sequential3seqE,@object
	.size		_ZN41_INTERNAL_58755372_4_k_cu_ea830b6b_2330156thrust24THRUST_300001_SM_1000_NS6system6detail10sequential3seqE,(_ZN41_INTERNAL_58755372_4_k_cu_ea830b6b_2330156thrust24THRUST_300001_SM_1000_NS12placeholders2_9E - _ZN41_INTERNAL_58755372_4_k_cu_ea830b6b_2330156thrust24THRUST_300001_SM_1000_NS6system6detail10sequential3seqE)
_ZN41_INTERNAL_58755372_4_k_cu_ea830b6b_2330156thrust24THRUST_300001_SM_1000_NS6system6detail10sequential3seqE:
	.zero		1
	.type		_ZN41_INTERNAL_58755372_4_k_cu_ea830b6b_2330156thrust24THRUST_300001_SM_1000_NS12placeholders2_9E,@object
	.size		_ZN41_INTERNAL_58755372_4_k_cu_ea830b6b_2330156thrust24THRUST_300001_SM_1000_NS12placeholders2_9E,(_ZN41_INTERNAL_58755372_4_k_cu_ea830b6b_2330154cuda3std3__419piecewise_constructE - _ZN41_INTERNAL_58755372_4_k_cu_ea830b6b_2330156thrust24THRUST_300001_SM_1000_NS12placeholders2_9E)
_ZN41_INTERNAL_58755372_4_k_cu_ea830b6b_2330156thrust24THRUST_300001_SM_1000_NS12placeholders2_9E:
	.zero		1
	.type		_ZN41_INTERNAL_58755372_4_k_cu_ea830b6b_2330154cuda3std3__419piecewise_constructE,@object
	.size		_ZN41_INTERNAL_58755372_4_k_cu_ea830b6b_2330154cuda3std3__419piecewise_constructE,(_ZN41_INTERNAL_58755372_4_k_cu_ea830b6b_2330154cuda3std6ranges3__45__cpo5cdataE - _ZN41_INTERNAL_58755372_4_k_cu_ea830b6b_2330154cuda3std3__419piecewise_constructE)
_ZN41_INTERNAL_58755372_4_k_cu_ea830b6b_2330154cuda3std3__419piecewise_constructE:
	.zero		1
	.type		_ZN41_INTERNAL_58755372_4_k_cu_ea830b6b_2330154cuda3std6ranges3__45__cpo5cdataE,@object
	.size		_ZN41_INTERNAL_58755372_4_k_cu_ea830b6b_2330154cuda3std6ranges3__45__cpo5cdataE,(_ZN41_INTERNAL_58755372_4_k_cu_ea830b6b_2330156thrust24THRUST_300001_SM_1000_NS12placeholders2_1E - _ZN41_INTERNAL_58755372_4_k_cu_ea830b6b_2330154cuda3std6ranges3__45__cpo5cdataE)
_ZN41_INTERNAL_58755372_4_k_cu_ea830b6b_2330154cuda3std6ranges3__45__cpo5cdataE:
	.zero		1
	.type		_ZN41_INTERNAL_58755372_4_k_cu_ea830b6b_2330156thrust24THRUST_300001_SM_1000_NS12placeholders2_1E,@object
	.size		_ZN41_INTERNAL_58755372_4_k_cu_ea830b6b_2330156thrust24THRUST_300001_SM_1000_NS12placeholders2_1E,(_ZN41_INTERNAL_58755372_4_k_cu_ea830b6b_2330154cuda3std3__45__cpo3endE - _ZN41_INTERNAL_58755372_4_k_cu_ea830b6b_2330156thrust24THRUST_300001_SM_1000_NS12placeholders2_1E)
_ZN41_INTERNAL_58755372_4_k_cu_ea830b6b_2330156thrust24THRUST_300001_SM_1000_NS12placeholders2_1E:
	.zero		1
	.type		_ZN41_INTERNAL_58755372_4_k_cu_ea830b6b_2330154cuda3std3__45__cpo3endE,@object
	.size		_ZN41_INTERNAL_58755372_4_k_cu_ea830b6b_2330154cuda3std3__45__cpo3endE,(_ZN41_INTERNAL_58755372_4_k_cu_ea830b6b_2330154cuda3std6ranges3__45__cpo3endE - _ZN41_INTERNAL_58755372_4_k_cu_ea830b6b_2330154cuda3std3__45__cpo3endE)
_ZN41_INTERNAL_58755372_4_k_cu_ea830b6b_2330154cuda3std3__45__cpo3endE:
	.zero		1
	.type		_ZN41_INTERNAL_58755372_4_k_cu_ea830b6b_2330154cuda3std6ranges3__45__cpo3endE,@object
	.size		_ZN41_INTERNAL_58755372_4_k_cu_ea830b6b_2330154cuda3std6ranges3__45__cpo3endE,(_ZN41_INTERNAL_58755372_4_k_cu_ea830b6b_2330156thrust24THRUST_300001_SM_1000_NS12placeholders2_5E - _ZN41_INTERNAL_58755372_4_k_cu_ea830b6b_2330154cuda3std6ranges3__45__cpo3endE)
_ZN41_INTERNAL_58755372_4_k_cu_ea830b6b_2330154cuda3std6ranges3__45__cpo3endE:
	.zero		1
	.type		_ZN41_INTERNAL_58755372_4_k_cu_ea830b6b_2330156thrust24THRUST_300001_SM_1000_NS12placeholders2_5E,@object
	.size		_ZN41_INTERNAL_58755372_4_k_cu_ea830b6b_2330156thrust24THRUST_300001_SM_1000_NS12placeholders2_5E,(_ZN41_INTERNAL_58755372_4_k_cu_ea830b6b_2330154cuda3std3__45__cpo4rendE - _ZN41_INTERNAL_58755372_4_k_cu_ea830b6b_2330156thrust24THRUST_300001_SM_1000_NS12placeholders2_5E)
_ZN41_INTERNAL_58755372_4_k_cu_ea830b6b_2330156thrust24THRUST_300001_SM_1000_NS12placeholders2_5E:
	.zero		1
	.type		_ZN41_INTERNAL_58755372_4_k_cu_ea830b6b_2330154cuda3std3__45__cpo4rendE,@object
	.size		_ZN41_INTERNAL_58755372_4_k_cu_ea830b6b_2330154cuda3std3__45__cpo4rendE,(_ZN41_INTERNAL_58755372_4_k_cu_ea830b6b_2330154cuda3std6ranges3__45__cpo9iter_swapE - _ZN41_INTERNAL_58755372_4_k_cu_ea830b6b_2330154cuda3std3__45__cpo4rendE)
_ZN41_INTERNAL_58755372_4_k_cu_ea830b6b_2330154cuda3std3__45__cpo4rendE:
	.zero		1
	.type		_ZN41_INTERNAL_58755372_4_k_cu_ea830b6b_2330154cuda3std6ranges3__45__cpo9iter_swapE,@object
	.size		_ZN41_INTERNAL_58755372_4_k_cu_ea830b6b_2330154cuda3std6ranges3__45__cpo9iter_swapE,(_ZN41_INTERNAL_58755372_4_k_cu_ea830b6b_2330154cuda3std3__48unexpectE - _ZN41_INTERNAL_58755372_4_k_cu_ea830b6b_2330154cuda3std6ranges3__45__cpo9iter_swapE)
_ZN41_INTERNAL_58755372_4_k_cu_ea830b6b_2330154cuda3std6ranges3__45__cpo9iter_swapE:
	.zero		1
	.type		_ZN41_INTERNAL_58755372_4_k_cu_ea830b6b_2330154cuda3std3__48unexpectE,@object
	.size		_ZN41_INTERNAL_58755372_4_k_cu_ea830b6b_2330154cuda3std3__48unexpectE,(_ZN41_INTERNAL_58755372_4_k_cu_ea830b6b_2330156thrust24THRUST_300001_SM_1000_NS8cuda_cub3parE - _ZN41_INTERNAL_58755372_4_k_cu_ea830b6b_2330154cuda3std3__48unexpectE)
_ZN41_INTERNAL_58755372_4_k_cu_ea830b6b_2330154cuda3std3__48unexpectE:
	.zero		1
	.type		_ZN41_INTERNAL_58755372_4_k_cu_ea830b6b_2330156thrust24THRUST_300001_SM_1000_NS8cuda_cub3parE,@object
	.size		_ZN41_INTERNAL_58755372_4_k_cu_ea830b6b_2330156thrust24THRUST_300001_SM_1000_NS8cuda_cub3parE,(.L_29 - _ZN41_INTERNAL_58755372_4_k_cu_ea830b6b_2330156thrust24THRUST_300001_SM_1000_NS8cuda_cub3parE)
_ZN41_INTERNAL_58755372_4_k_cu_ea830b6b_2330156thrust24THRUST_300001_SM_1000_NS8cuda_cub3parE:
	.zero		1
.L_29:


//--------------------- .nv.constant0._ZN3cub18CUB_300001_SM_10006detail11EmptyKernelIvEEvv --------------------------
	.section	.nv.constant0._ZN3cub18CUB_300001_SM_10006detail11EmptyKernelIvEEvv,"a",@progbits
	.sectionflags	@""
	.align	4
.nv.constant0._ZN3cub18CUB_300001_SM_10006detail11EmptyKernelIvEEvv:
	.zero		896


//--------------------- SYMBOLS --------------------------

	.type		.nv.reservedSmem.offset0,@object
	.size		.nv.reservedSmem.offset0,0x4
